//
// Generated by NVIDIA NVVM Compiler
//
// Compiler Build ID: CL-36424714
// Cuda compilation tools, release 13.0, V13.0.88
// Based on NVVM 20.0.0
//

.version 9.0
.target sm_100
.address_size 64

	// .globl	_Z3addPiS_S_

.visible .entry _Z3addPiS_S_(
	.param .u64 .ptr .align 1 _Z3addPiS_S__param_0,
	.param .u64 .ptr .align 1 _Z3addPiS_S__param_1,
	.param .u64 .ptr .align 1 _Z3addPiS_S__param_2
)
{
	.reg .b32 	%r<8>;
	.reg .b64 	%rd<11>;

	ld.param.u64 	%rd1, [_Z3addPiS_S__param_0];
	ld.param.u64 	%rd2, [_Z3addPiS_S__param_1];
	ld.param.u64 	%rd3, [_Z3addPiS_S__param_2];
	cvta.to.global.u64 	%rd4, %rd3;
	cvta.to.global.u64 	%rd5, %rd2;
	cvta.to.global.u64 	%rd6, %rd1;
	mov.u32 	%r1, %ctaid.x;
	mov.u32 	%r2, %ntid.x;
	mov.u32 	%r3, %tid.x;
	mad.lo.s32 	%r4, %r1, %r2, %r3;
	mul.wide.u32 	%rd7, %r4, 4;
	add.s64 	%rd8, %rd6, %rd7;
	ld.global.u32 	%r5, [%rd8];
	add.s64 	%rd9, %rd5, %rd7;
	ld.global.u32 	%r6, [%rd9];
	add.s32 	%r7, %r6, %r5;
	add.s64 	%rd10, %rd4, %rd7;
	st.global.u32 	[%rd10], %r7;
	ret;

}
	// .globl	_Z3subPiS_S_
.visible .entry _Z3subPiS_S_(
	.param .u64 .ptr .align 1 _Z3subPiS_S__param_0,
	.param .u64 .ptr .align 1 _Z3subPiS_S__param_1,
	.param .u64 .ptr .align 1 _Z3subPiS_S__param_2
)
{
	.reg .b32 	%r<8>;
	.reg .b64 	%rd<11>;

	ld.param.u64 	%rd1, [_Z3subPiS_S__param_0];
	ld.param.u64 	%rd2, [_Z3subPiS_S__param_1];
	ld.param.u64 	%rd3, [_Z3subPiS_S__param_2];
	cvta.to.global.u64 	%rd4, %rd3;
	cvta.to.global.u64 	%rd5, %rd2;
	cvta.to.global.u64 	%rd6, %rd1;
	mov.u32 	%r1, %ctaid.x;
	mov.u32 	%r2, %ntid.x;
	mov.u32 	%r3, %tid.x;
	mad.lo.s32 	%r4, %r1, %r2, %r3;
	mul.wide.u32 	%rd7, %r4, 4;
	add.s64 	%rd8, %rd6, %rd7;
	ld.global.u32 	%r5, [%rd8];
	add.s64 	%rd9, %rd5, %rd7;
	ld.global.u32 	%r6, [%rd9];
	sub.s32 	%r7, %r5, %r6;
	add.s64 	%rd10, %rd4, %rd7;
	st.global.u32 	[%rd10], %r7;
	ret;

}
	// .globl	_Z4multPiS_S_
.visible .entry _Z4multPiS_S_(
	.param .u64 .ptr .align 1 _Z4multPiS_S__param_0,
	.param .u64 .ptr .align 1 _Z4multPiS_S__param_1,
	.param .u64 .ptr .align 1 _Z4multPiS_S__param_2
)
{
	.reg .b32 	%r<8>;
	.reg .b64 	%rd<11>;

	ld.param.u64 	%rd1, [_Z4multPiS_S__param_0];
	ld.param.u64 	%rd2, [_Z4multPiS_S__param_1];
	ld.param.u64 	%rd3, [_Z4multPiS_S__param_2];
	cvta.to.global.u64 	%rd4, %rd3;
	cvta.to.global.u64 	%rd5, %rd2;
	cvta.to.global.u64 	%rd6, %rd1;
	mov.u32 	%r1, %ctaid.x;
	mov.u32 	%r2, %ntid.x;
	mov.u32 	%r3, %tid.x;
	mad.lo.s32 	%r4, %r1, %r2, %r3;
	mul.wide.u32 	%rd7, %r4, 4;
	add.s64 	%rd8, %rd6, %rd7;
	ld.global.u32 	%r5, [%rd8];
	add.s64 	%rd9, %rd5, %rd7;
	ld.global.u32 	%r6, [%rd9];
	mul.lo.s32 	%r7, %r6, %r5;
	add.s64 	%rd10, %rd4, %rd7;
	st.global.u32 	[%rd10], %r7;
	ret;

}
	// .globl	_Z3modPiS_S_
.visible .entry _Z3modPiS_S_(
	.param .u64 .ptr .align 1 _Z3modPiS_S__param_0,
	.param .u64 .ptr .align 1 _Z3modPiS_S__param_1,
	.param .u64 .ptr .align 1 _Z3modPiS_S__param_2
)
{
	.reg .b32 	%r<8>;
	.reg .b64 	%rd<11>;

	ld.param.u64 	%rd1, [_Z3modPiS_S__param_0];
	ld.param.u64 	%rd2, [_Z3modPiS_S__param_1];
	ld.param.u64 	%rd3, [_Z3modPiS_S__param_2];
	cvta.to.global.u64 	%rd4, %rd3;
	cvta.to.global.u64 	%rd5, %rd2;
	cvta.to.global.u64 	%rd6, %rd1;
	mov.u32 	%r1, %ctaid.x;
	mov.u32 	%r2, %ntid.x;
	mov.u32 	%r3, %tid.x;
	mad.lo.s32 	%r4, %r1, %r2, %r3;
	mul.wide.u32 	%rd7, %r4, 4;
	add.s64 	%rd8, %rd6, %rd7;
	ld.global.u32 	%r5, [%rd8];
	add.s64 	%rd9, %rd5, %rd7;
	ld.global.u32 	%r6, [%rd9];
	rem.s32 	%r7, %r5, %r6;
	add.s64 	%rd10, %rd4, %rd7;
	st.global.u32 	[%rd10], %r7;
	ret;

}


// ===== COMPILED SASS (sm_100) =====

	.target	sm_100

	.elftype	@"ET_EXEC"


//--------------------- .note.nv.tkinfo           --------------------------
	.section	.note.nv.tkinfo,"",@"SHT_NOTE"
	.sectionflags	@"SHF_NOTE_NV_TKINFO"
	.tkinfo
        /*0018*/ 	.word	0x00000002
        /*0030*/ 	.string	""
        /*0030*/ 	.string	"ptxas"
        /*0030*/ 	.string	"Cuda compilation tools, release 13.0, V13.0.88"
        /*0030*/ 	.string	"Build cuda_13.0.r13.0/compiler.36424714_0"
        /*0030*/ 	.string	"-arch sm_100 -m 64 "



//--------------------- .note.nv.cuinfo           --------------------------
	.section	.note.nv.cuinfo,"",@"SHT_NOTE"
	.sectionflags	@"SHF_NOTE_NV_CUINFO"
        /*0018*/ 	.short	0x0002
        /*001a*/ 	.short	0x0064
        /*001c*/ 	.short	0x0082
	.zero		2


//--------------------- .nv.info                  --------------------------
	.section	.nv.info,"",@"SHT_CUDA_INFO"
	.align	4


	//----- nvinfo : EIATTR_REGCOUNT
	.align		4
        /*0000*/ 	.byte	0x04, 0x2f
        /*0002*/ 	.short	(.L_1 - .L_0)
	.align		4
.L_0:
        /*0004*/ 	.word	index@(_Z3addPiS_S_)
        /*0008*/ 	.word	0x0000000c


	//----- nvinfo : EIATTR_FRAME_SIZE
	.align		4
.L_1:
        /*000c*/ 	.byte	0x04, 0x11
        /*000e*/ 	.short	(.L_3 - .L_2)
	.align		4
.L_2:
        /*0010*/ 	.word	index@(_Z3addPiS_S_)
        /*0014*/ 	.word	0x00000000


	//----- nvinfo : EIATTR_REGCOUNT
	.align		4
.L_3:
        /*0018*/ 	.byte	0x04, 0x2f
        /*001a*/ 	.short	(.L_5 - .L_4)
	.align		4
.L_4:
        /*001c*/ 	.word	index@(_Z3subPiS_S_)
        /*0020*/ 	.word	0x0000000c


	//----- nvinfo : EIATTR_FRAME_SIZE
	.align		4
.L_5:
        /*0024*/ 	.byte	0x04, 0x11
        /*0026*/ 	.short	(.L_7 - .L_6)
	.align		4
.L_6:
        /*0028*/ 	.word	index@(_Z3subPiS_S_)
        /*002c*/ 	.word	0x00000000


	//----- nvinfo : EIATTR_REGCOUNT
	.align		4
.L_7:
        /*0030*/ 	.byte	0x04, 0x2f
        /*0032*/ 	.short	(.L_9 - .L_8)
	.align		4
.L_8:
        /*0034*/ 	.word	index@(_Z4multPiS_S_)
        /*0038*/ 	.word	0x0000000c


	//----- nvinfo : EIATTR_FRAME_SIZE
	.align		4
.L_9:
        /*003c*/ 	.byte	0x04, 0x11
        /*003e*/ 	.short	(.L_11 - .L_10)
	.align		4
.L_10:
        /*0040*/ 	.word	index@(_Z4multPiS_S_)
        /*0044*/ 	.word	0x00000000


	//----- nvinfo : EIATTR_REGCOUNT
	.align		4
.L_11:
        /*0048*/ 	.byte	0x04, 0x2f
        /*004a*/ 	.short	(.L_13 - .L_12)
	.align		4
.L_12:
        /*004c*/ 	.word	index@(_Z3modPiS_S_)
        /*0050*/ 	.word	0x0000000d


	//----- nvinfo : EIATTR_FRAME_SIZE
	.align		4
.L_13:
        /*0054*/ 	.byte	0x04, 0x11
        /*0056*/ 	.short	(.L_15 - .L_14)
	.align		4
.L_14:
        /*0058*/ 	.word	index@(_Z3modPiS_S_)
        /*005c*/ 	.word	0x00000000


	//----- nvinfo : EIATTR_MIN_STACK_SIZE
	.align		4
.L_15:
        /*0060*/ 	.byte	0x04, 0x12
        /*0062*/ 	.short	(.L_17 - .L_16)
	.align		4
.L_16:
        /*0064*/ 	.word	index@(_Z3modPiS_S_)
        /*0068*/ 	.word	0x00000000


	//----- nvinfo : EIATTR_MIN_STACK_SIZE
	.align		4
.L_17:
        /*006c*/ 	.byte	0x04, 0x12
        /*006e*/ 	.short	(.L_19 - .L_18)
	.align		4
.L_18:
        /*0070*/ 	.word	index@(_Z4multPiS_S_)
        /*0074*/ 	.word	0x00000000


	//----- nvinfo : EIATTR_MIN_STACK_SIZE
	.align		4
.L_19:
        /*0078*/ 	.byte	0x04, 0x12
        /*007a*/ 	.short	(.L_21 - .L_20)
	.align		4
.L_20:
        /*007c*/ 	.word	index@(_Z3subPiS_S_)
        /*0080*/ 	.word	0x00000000


	//----- nvinfo : EIATTR_MIN_STACK_SIZE
	.align		4
.L_21:
        /*0084*/ 	.byte	0x04, 0x12
        /*0086*/ 	.short	(.L_23 - .L_22)
	.align		4
.L_22:
        /*0088*/ 	.word	index@(_Z3addPiS_S_)
        /*008c*/ 	.word	0x00000000
.L_23:


//--------------------- .nv.compat                --------------------------
	.section	.nv.compat,"",@"SHT_CUDA_COMPAT_INFO"
	.align	4
        /*0000*/ 	.byte	0x02, 0x09, 0x00, 0x00, 0x02, 0x02, 0x01, 0x00, 0x02, 0x05, 0x05, 0x00, 0x03, 0x07, 0x01, 0x01
        /*0010*/ 	.byte	0x02, 0x03, 0x00, 0x00, 0x02, 0x06, 0x01, 0x00, 0x04, 0x0b, 0x08, 0x00, 0x09, 0x00, 0x00, 0x00
        /*0020*/ 	.byte	0x00, 0x00, 0x00, 0x00


//--------------------- .nv.info._Z3modPiS_S_     --------------------------
	.section	.nv.info._Z3modPiS_S_,"",@"SHT_CUDA_INFO"
	.sectionflags	@""
	.align	4


	//----- nvinfo : EIATTR_CUDA_API_VERSION
	.align		4
        /*0000*/ 	.byte	0x04, 0x37
        /*0002*/ 	.short	(.L_25 - .L_24)
.L_24:
        /*0004*/ 	.word	0x00000082


	//----- nvinfo : EIATTR_KPARAM_INFO
	.align		4
.L_25:
        /*0008*/ 	.byte	0x04, 0x17
        /*000a*/ 	.short	(.L_27 - .L_26)
.L_26:
        /*000c*/ 	.word	0x00000000
        /*0010*/ 	.short	0x0002
        /*0012*/ 	.short	0x0010
        /*0014*/ 	.byte	0x00, 0xf5, 0x21, 0x00


	//----- nvinfo : EIATTR_KPARAM_INFO
	.align		4
.L_27:
        /*0018*/ 	.byte	0x04, 0x17
        /*001a*/ 	.short	(.L_29 - .L_28)
.L_28:
        /*001c*/ 	.word	0x00000000
        /*0020*/ 	.short	0x0001
        /*0022*/ 	.short	0x0008
        /*0024*/ 	.byte	0x00, 0xf5, 0x21, 0x00


	//----- nvinfo : EIATTR_KPARAM_INFO
	.align		4
.L_29:
        /*0028*/ 	.byte	0x04, 0x17
        /*002a*/ 	.short	(.L_31 - .L_30)
.L_30:
        /*002c*/ 	.word	0x00000000
        /*0030*/ 	.short	0x0000
        /*0032*/ 	.short	0x0000
        /*0034*/ 	.byte	0x00, 0xf5, 0x21, 0x00


	//----- nvinfo : EIATTR_SPARSE_MMA_MASK
	.align		4
.L_31:
        /*0038*/ 	.byte	0x03, 0x50
        /*003a*/ 	.short	0x0000


	//----- nvinfo : EIATTR_MAXREG_COUNT
	.align		4
        /*003c*/ 	.byte	0x03, 0x1b
        /*003e*/ 	.short	0x00ff


	//----- nvinfo : EIATTR_MERCURY_ISA_VERSION
	.align		4
        /*0040*/ 	.byte	0x03, 0x5f
        /*0042*/ 	.short	0x0101


	//----- nvinfo : EIATTR_VRC_CTA_INIT_COUNT
	.align		4
        /*0044*/ 	.byte	0x02, 0x4a
	.zero		1
	.zero		1


	//----- nvinfo : EIATTR_EXIT_INSTR_OFFSETS
	.align		4
        /*0048*/ 	.byte	0x04, 0x1c
        /*004a*/ 	.short	(.L_33 - .L_32)


	//   ....[0]....
.L_32:
        /*004c*/ 	.word	0x00000250


	//----- nvinfo : EIATTR_CBANK_PARAM_SIZE
	.align		4
.L_33:
        /*0050*/ 	.byte	0x03, 0x19
        /*0052*/ 	.short	0x0018


	//----- nvinfo : EIATTR_PARAM_CBANK
	.align		4
        /*0054*/ 	.byte	0x04, 0x0a
        /*0056*/ 	.short	(.L_35 - .L_34)
	.align		4
.L_34:
        /*0058*/ 	.word	index@(.nv.constant0._Z3modPiS_S_)
        /*005c*/ 	.short	0x0380
        /*005e*/ 	.short	0x0018


	//----- nvinfo : EIATTR_SW_WAR
	.align		4
.L_35:
        /*0060*/ 	.byte	0x04, 0x36
        /*0062*/ 	.short	(.L_37 - .L_36)
.L_36:
        /*0064*/ 	.word	0x00000008
.L_37:


//--------------------- .nv.info._Z4multPiS_S_    --------------------------
	.section	.nv.info._Z4multPiS_S_,"",@"SHT_CUDA_INFO"
	.sectionflags	@""
	.align	4


	//----- nvinfo : EIATTR_CUDA_API_VERSION
	.align		4
        /*0000*/ 	.byte	0x04, 0x37
        /*0002*/ 	.short	(.L_39 - .L_38)
.L_38:
        /*0004*/ 	.word	0x00000082


	//----- nvinfo : EIATTR_KPARAM_INFO
	.align		4
.L_39:
        /*0008*/ 	.byte	0x04, 0x17
        /*000a*/ 	.short	(.L_41 - .L_40)
.L_40:
        /*000c*/ 	.word	0x00000000
        /*0010*/ 	.short	0x0002
        /*0012*/ 	.short	0x0010
        /*0014*/ 	.byte	0x00, 0xf5, 0x21, 0x00


	//----- nvinfo : EIATTR_KPARAM_INFO
	.align		4
.L_41:
        /*0018*/ 	.byte	0x04, 0x17
        /*001a*/ 	.short	(.L_43 - .L_42)
.L_42:
        /*001c*/ 	.word	0x00000000
        /*0020*/ 	.short	0x0001
        /*0022*/ 	.short	0x0008
        /*0024*/ 	.byte	0x00, 0xf5, 0x21, 0x00


	//----- nvinfo : EIATTR_KPARAM_INFO
	.align		4
.L_43:
        /*0028*/ 	.byte	0x04, 0x17
        /*002a*/ 	.short	(.L_45 - .L_44)
.L_44:
        /*002c*/ 	.word	0x00000000
        /*0030*/ 	.short	0x0000
        /*0032*/ 	.short	0x0000
        /*0034*/ 	.byte	0x00, 0xf5, 0x21, 0x00


	//----- nvinfo : EIATTR_SPARSE_MMA_MASK
	.align		4
.L_45:
        /*0038*/ 	.byte	0x03, 0x50
        /*003a*/ 	.short	0x0000


	//----- nvinfo : EIATTR_MAXREG_COUNT
	.align		4
        /*003c*/ 	.byte	0x03, 0x1b
        /*003e*/ 	.short	0x00ff


	//----- nvinfo : EIATTR_MERCURY_ISA_VERSION
	.align		4
        /*0040*/ 	.byte	0x03, 0x5f
        /*0042*/ 	.short	0x0101


	//----- nvinfo : EIATTR_VRC_CTA_INIT_COUNT
	.align		4
        /*0044*/ 	.byte	0x02, 0x4a
	.zero		1
	.zero		1


	//----- nvinfo : EIATTR_EXIT_INSTR_OFFSETS
	.align		4
        /*0048*/ 	.byte	0x04, 0x1c
        /*004a*/ 	.short	(.L_47 - .L_46)


	//   ....[0]....
.L_46:
        /*004c*/ 	.word	0x00000100


	//----- nvinfo : EIATTR_CBANK_PARAM_SIZE
	.align		4
.L_47:
        /*0050*/ 	.byte	0x03, 0x19
        /*0052*/ 	.short	0x0018


	//----- nvinfo : EIATTR_PARAM_CBANK
	.align		4
        /*0054*/ 	.byte	0x04, 0x0a
        /*0056*/ 	.short	(.L_49 - .L_48)
	.align		4
.L_48:
        /*0058*/ 	.word	index@(.nv.constant0._Z4multPiS_S_)
        /*005c*/ 	.short	0x0380
        /*005e*/ 	.short	0x0018


	//----- nvinfo : EIATTR_SW_WAR
	.align		4
.L_49:
        /*0060*/ 	.byte	0x04, 0x36
        /*0062*/ 	.short	(.L_51 - .L_50)
.L_50:
        /*0064*/ 	.word	0x00000008
.L_51:


//--------------------- .nv.info._Z3subPiS_S_     --------------------------
	.section	.nv.info._Z3subPiS_S_,"",@"SHT_CUDA_INFO"
	.sectionflags	@""
	.align	4


	//----- nvinfo : EIATTR_CUDA_API_VERSION
	.align		4
        /*0000*/ 	.byte	0x04, 0x37
        /*0002*/ 	.short	(.L_53 - .L_52)
.L_52:
        /*0004*/ 	.word	0x00000082


	//----- nvinfo : EIATTR_KPARAM_INFO
	.align		4
.L_53:
        /*0008*/ 	.byte	0x04, 0x17
        /*000a*/ 	.short	(.L_55 - .L_54)
.L_54:
        /*000c*/ 	.word	0x00000000
        /*0010*/ 	.short	0x0002
        /*0012*/ 	.short	0x0010
        /*0014*/ 	.byte	0x00, 0xf5, 0x21, 0x00


	//----- nvinfo : EIATTR_KPARAM_INFO
	.align		4
.L_55:
        /*0018*/ 	.byte	0x04, 0x17
        /*001a*/ 	.short	(.L_57 - .L_56)
.L_56:
        /*001c*/ 	.word	0x00000000
        /*0020*/ 	.short	0x0001
        /*0022*/ 	.short	0x0008
        /*0024*/ 	.byte	0x00, 0xf5, 0x21, 0x00


	//----- nvinfo : EIATTR_KPARAM_INFO
	.align		4
.L_57:
        /*0028*/ 	.byte	0x04, 0x17
        /*002a*/ 	.short	(.L_59 - .L_58)
.L_58:
        /*002c*/ 	.word	0x00000000
        /*0030*/ 	.short	0x0000
        /*0032*/ 	.short	0x0000
        /*0034*/ 	.byte	0x00, 0xf5, 0x21, 0x00


	//----- nvinfo : EIATTR_SPARSE_MMA_MASK
	.align		4
.L_59:
        /*0038*/ 	.byte	0x03, 0x50
        /*003a*/ 	.short	0x0000


	//----- nvinfo : EIATTR_MAXREG_COUNT
	.align		4
        /*003c*/ 	.byte	0x03, 0x1b
        /*003e*/ 	.short	0x00ff


	//----- nvinfo : EIATTR_MERCURY_ISA_VERSION
	.align		4
        /*0040*/ 	.byte	0x03, 0x5f
        /*0042*/ 	.short	0x0101


	//----- nvinfo : EIATTR_VRC_CTA_INIT_COUNT
	.align		4
        /*0044*/ 	.byte	0x02, 0x4a
	.zero		1
	.zero		1


	//----- nvinfo : EIATTR_EXIT_INSTR_OFFSETS
	.align		4
        /*0048*/ 	.byte	0x04, 0x1c
        /*004a*/ 	.short	(.L_61 - .L_60)


	//   ....[0]....
.L_60:
        /*004c*/ 	.word	0x00000100


	//----- nvinfo : EIATTR_CBANK_PARAM_SIZE
	.align		4
.L_61:
        /*0050*/ 	.byte	0x03, 0x19
        /*0052*/ 	.short	0x0018


	//----- nvinfo : EIATTR_PARAM_CBANK
	.align		4
        /*0054*/ 	.byte	0x04, 0x0a
        /*0056*/ 	.short	(.L_63 - .L_62)
	.align		4
.L_62:
        /*0058*/ 	.word	index@(.nv.constant0._Z3subPiS_S_)
        /*005c*/ 	.short	0x0380
        /*005e*/ 	.short	0x0018


	//----- nvinfo : EIATTR_SW_WAR
	.align		4
.L_63:
        /*0060*/ 	.byte	0x04, 0x36
        /*0062*/ 	.short	(.L_65 - .L_64)
.L_64:
        /*0064*/ 	.word	0x00000008
.L_65:


//--------------------- .nv.info._Z3addPiS_S_     --------------------------
	.section	.nv.info._Z3addPiS_S_,"",@"SHT_CUDA_INFO"
	.sectionflags	@""
	.align	4


	//----- nvinfo : EIATTR_CUDA_API_VERSION
	.align		4
        /*0000*/ 	.byte	0x04, 0x37
        /*0002*/ 	.short	(.L_67 - .L_66)
.L_66:
        /*0004*/ 	.word	0x00000082


	//----- nvinfo : EIATTR_KPARAM_INFO
	.align		4
.L_67:
        /*0008*/ 	.byte	0x04, 0x17
        /*000a*/ 	.short	(.L_69 - .L_68)
.L_68:
        /*000c*/ 	.word	0x00000000
        /*0010*/ 	.short	0x0002
        /*0012*/ 	.short	0x0010
        /*0014*/ 	.byte	0x00, 0xf5, 0x21, 0x00


	//----- nvinfo : EIATTR_KPARAM_INFO
	.align		4
.L_69:
        /*0018*/ 	.byte	0x04, 0x17
        /*001a*/ 	.short	(.L_71 - .L_70)
.L_70:
        /*001c*/ 	.word	0x00000000
        /*0020*/ 	.short	0x0001
        /*0022*/ 	.short	0x0008
        /*0024*/ 	.byte	0x00, 0xf5, 0x21, 0x00


	//----- nvinfo : EIATTR_KPARAM_INFO
	.align		4
.L_71:
        /*0028*/ 	.byte	0x04, 0x17
        /*002a*/ 	.short	(.L_73 - .L_72)
.L_72:
        /*002c*/ 	.word	0x00000000
        /*0030*/ 	.short	0x0000
        /*0032*/ 	.short	0x0000
        /*0034*/ 	.byte	0x00, 0xf5, 0x21, 0x00


	//----- nvinfo : EIATTR_SPARSE_MMA_MASK
	.align		4
.L_73:
        /*0038*/ 	.byte	0x03, 0x50
        /*003a*/ 	.short	0x0000


	//----- nvinfo : EIATTR_MAXREG_COUNT
	.align		4
        /*003c*/ 	.byte	0x03, 0x1b
        /*003e*/ 	.short	0x00ff


	//----- nvinfo : EIATTR_MERCURY_ISA_VERSION
	.align		4
        /*0040*/ 	.byte	0x03, 0x5f
        /*0042*/ 	.short	0x0101


	//----- nvinfo : EIATTR_VRC_CTA_INIT_COUNT
	.align		4
        /*0044*/ 	.byte	0x02, 0x4a
	.zero		1
	.zero		1


	//----- nvinfo : EIATTR_EXIT_INSTR_OFFSETS
	.align		4
        /*0048*/ 	.byte	0x04, 0x1c
        /*004a*/ 	.short	(.L_75 - .L_74)


	//   ....[0]....
.L_74:
        /*004c*/ 	.word	0x00000100


	//----- nvinfo : EIATTR_CBANK_PARAM_SIZE
	.align		4
.L_75:
        /*0050*/ 	.byte	0x03, 0x19
        /*0052*/ 	.short	0x0018


	//----- nvinfo : EIATTR_PARAM_CBANK
	.align		4
        /*0054*/ 	.byte	0x04, 0x0a
        /*0056*/ 	.short	(.L_77 - .L_76)
	.align		4
.L_76:
        /*0058*/ 	.word	index@(.nv.constant0._Z3addPiS_S_)
        /*005c*/ 	.short	0x0380
        /*005e*/ 	.short	0x0018


	//----- nvinfo : EIATTR_SW_WAR
	.align		4
.L_77:
        /*0060*/ 	.byte	0x04, 0x36
        /*0062*/ 	.short	(.L_79 - .L_78)
.L_78:
        /*0064*/ 	.word	0x00000008
.L_79:


//--------------------- .nv.callgraph             --------------------------
	.section	.nv.callgraph,"",@"SHT_CUDA_CALLGRAPH"
	.align	4
	.sectionentsize	8
	.align		4
        /*0000*/ 	.word	0x00000000
	.align		4
        /*0004*/ 	.word	0xffffffff
	.align		4
        /*0008*/ 	.word	0x00000000
	.align		4
        /*000c*/ 	.word	0xfffffffe
	.align		4
        /*0010*/ 	.word	0x00000000
	.align		4
        /*0014*/ 	.word	0xfffffffd
	.align		4
        /*0018*/ 	.word	0x00000000
	.align		4
        /*001c*/ 	.word	0xfffffffc


//--------------------- .text._Z3modPiS_S_        --------------------------
	.section	.text._Z3modPiS_S_,"ax",@progbits
	.align	128
        .global         _Z3modPiS_S_
        .type           _Z3modPiS_S_,@function
        .size           _Z3modPiS_S_,(.L_x_4 - _Z3modPiS_S_)
        .other          _Z3modPiS_S_,@"STO_CUDA_ENTRY STV_DEFAULT"
_Z3modPiS_S_:
.text._Z3modPiS_S_:
[----:B------:R-:W-:Y:S01]  /*0000*/  LDC R1, c[0x0][0x37c] ;  /* 0x0000df00ff017b82 */ /* 0x000fe20000000800 */
[----:B------:R-:W0:Y:S07]  /*0010*/  S2R R5, SR_TID.X ;  /* 0x0000000000057919 */ /* 0x000e2e0000002100 */
[----:B------:R-:W0:Y:S01]  /*0020*/  S2UR UR6, SR_CTAID.X ;  /* 0x00000000000679c3 */ /* 0x000e220000002500 */
[----:B------:R-:W1:Y:S07]  /*0030*/  LDCU.64 UR4, c[0x0][0x358] ;  /* 0x00006b00ff0477ac */ /* 0x000e6e0008000a00 */
[----:B------:R-:W0:Y:S08]  /*0040*/  LDC R0, c[0x0][0x360] ;  /* 0x0000d800ff007b82 */ /* 0x000e300000000800 */
[----:B------:R-:W2:Y:S01]  /*0050*/  LDC.64 R2, c[0x0][0x388] ;  /* 0x0000e200ff027b82 */ /* 0x000ea20000000a00 */
[----:B0-----:R-:W-:-:S07]  /*0060*/  IMAD R0, R0, UR6, R5 ;  /* 0x0000000600007c24 */ /* 0x001fce000f8e0205 */
[----:B------:R-:W0:Y:S01]  /*0070*/  LDC.64 R4, c[0x0][0x380] ;  /* 0x0000e000ff047b82 */ /* 0x000e220000000a00 */
[----:B--2---:R-:W-:-:S06]  /*0080*/  IMAD.WIDE.U32 R2, R0, 0x4, R2 ;  /* 0x0000000400027825 */ /* 0x004fcc00078e0002 */
[----:B-1----:R-:W2:Y:S01]  /*0090*/  LDG.E R2, desc[UR4][R2.64] ;  /* 0x0000000402027981 */ /* 0x002ea2000c1e1900 */
[----:B0-----:R-:W-:-:S05]  /*00a0*/  IMAD.WIDE.U32 R4, R0, 0x4, R4 ;  /* 0x0000000400047825 */ /* 0x001fca00078e0004 */
[----:B------:R0:W3:Y:S01]  /*00b0*/  LDG.E R8, desc[UR4][R4.64] ;  /* 0x0000000404087981 */ /* 0x0000e2000c1e1900 */
[-C--:B--2---:R-:W-:Y:S02]  /*00c0*/  IABS R10, R2.reuse ;  /* 0x00000002000a7213 */ /* 0x084fe40000000000 */
[----:B0-----:R-:W-:Y:S02]  /*00d0*/  IABS R5, R2 ;  /* 0x0000000200057213 */ /* 0x001fe40000000000 */
[----:B------:R-:W0:Y:S01]  /*00e0*/  I2F.RP R9, R10 ;  /* 0x0000000a00097306 */ /* 0x000e220000209400 */
[----:B---3--:R-:W-:-:S07]  /*00f0*/  IABS R4, R8 ;  /* 0x0000000800047213 */ /* 0x008fce0000000000 */
[----:B0-----:R-:W0:Y:S01]  /*0100*/  MUFU.RCP R9, R9 ;  /* 0x0000000900097308 */ /* 0x001e220000001000 */
[----:B------:R-:W-:Y:S02]  /*0110*/  ISETP.GE.AND P2, PT, R8, RZ, PT ;  /* 0x000000ff0800720c */ /* 0x000fe40003f46270 */
[----:B0-----:R-:W-:-:S05]  /*0120*/  IADD3 R6, PT, PT, R9, 0xffffffe, RZ ;  /* 0x0ffffffe09067810 */ /* 0x001fca0007ffe0ff */
[----:B------:R0:W1:Y:S02]  /*0130*/  F2I.FTZ.U32.TRUNC.NTZ R7, R6 ;  /* 0x0000000600077305 */ /* 0x000064000021f000 */
[----:B0-----:R-:W-:Y:S01]  /*0140*/  IMAD.MOV.U32 R6, RZ, RZ, RZ ;  /* 0x000000ffff067224 */ /* 0x001fe200078e00ff */
[----:B-1----:R-:W-:-:S05]  /*0150*/  IADD3 R3, PT, PT, RZ, -R7, RZ ;  /* 0x80000007ff037210 */ /* 0x002fca0007ffe0ff */
[----:B------:R-:W-:-:S04]  /*0160*/  IMAD R3, R3, R10, RZ ;  /* 0x0000000a03037224 */ /* 0x000fc800078e02ff */
[----:B------:R-:W-:Y:S01]  /*0170*/  IMAD.HI.U32 R7, R7, R3, R6 ;  /* 0x0000000307077227 */ /* 0x000fe200078e0006 */
[----:B------:R-:W-:-:S05]  /*0180*/  IADD3 R3, PT, PT, RZ, -R5, RZ ;  /* 0x80000005ff037210 */ /* 0x000fca0007ffe0ff */
[----:B------:R-:W-:-:S04]  /*0190*/  IMAD.HI.U32 R7, R7, R4, RZ ;  /* 0x0000000407077227 */ /* 0x000fc800078e00ff */
[----:B------:R-:W-:Y:S02]  /*01a0*/  IMAD R7, R7, R3, R4 ;  /* 0x0000000307077224 */ /* 0x000fe400078e0204 */
[----:B------:R-:W0:Y:S03]  /*01b0*/  LDC.64 R4, c[0x0][0x390] ;  /* 0x0000e400ff047b82 */ /* 0x000e260000000a00 */
[----:B------:R-:W-:-:S13]  /*01c0*/  ISETP.GT.U32.AND P0, PT, R10, R7, PT ;  /* 0x000000070a00720c */ /* 0x000fda0003f04070 */
[----:B------:R-:W-:Y:S01]  /*01d0*/  @!P0 IMAD.IADD R7, R7, 0x1, -R10 ;  /* 0x0000000107078824 */ /* 0x000fe200078e0a0a */
[----:B------:R-:W-:-:S04]  /*01e0*/  ISETP.NE.AND P0, PT, R2, RZ, PT ;  /* 0x000000ff0200720c */ /* 0x000fc80003f05270 */
[----:B------:R-:W-:Y:S01]  /*01f0*/  ISETP.GT.U32.AND P1, PT, R10, R7, PT ;  /* 0x000000070a00720c */ /* 0x000fe20003f24070 */
[----:B0-----:R-:W-:-:S12]  /*0200*/  IMAD.WIDE.U32 R4, R0, 0x4, R4 ;  /* 0x0000000400047825 */ /* 0x001fd800078e0004 */
[----:B------:R-:W-:-:S05]  /*0210*/  @!P1 IADD3 R7, PT, PT, R7, -R10, RZ ;  /* 0x8000000a07079210 */ /* 0x000fca0007ffe0ff */
[----:B------:R-:W-:Y:S01]  /*0220*/  @!P2 IMAD.MOV R7, RZ, RZ, -R7 ;  /* 0x000000ffff07a224 */ /* 0x000fe200078e0a07 */
[----:B------:R-:W-:-:S05]  /*0230*/  @!P0 LOP3.LUT R7, RZ, R2, RZ, 0x33, !PT ;  /* 0x00000002ff078212 */ /* 0x000fca00078e33ff */
[----:B------:R-:W-:Y:S01]  /*0240*/  STG.E desc[UR4][R4.64], R7 ;  /* 0x0000000704007986 */ /* 0x000fe2000c101904 */
[----:B------:R-:W-:Y:S05]  /*0250*/  EXIT ;  /* 0x000000000000794d */ /* 0x000fea0003800000 */
.L_x_0:
[----:B------:R-:W-:-:S00]  /*0260*/  BRA `(.L_x_0) ;  /* 0xfffffffc00fc7947 */ /* 0x000fc0000383ffff */
[----:B------:R-:W-:-:S00]  /*0270*/  NOP ;  /* 0x0000000000007918 */ /* 0x000fc00000000000 */
        /* <DEDUP_REMOVED lines=8> */
.L_x_4:


//--------------------- .text._Z4multPiS_S_       --------------------------
	.section	.text._Z4multPiS_S_,"ax",@progbits
	.align	128
        .global         _Z4multPiS_S_
        .type           _Z4multPiS_S_,@function
        .size           _Z4multPiS_S_,(.L_x_5 - _Z4multPiS_S_)
        .other          _Z4multPiS_S_,@"STO_CUDA_ENTRY STV_DEFAULT"
_Z4multPiS_S_:
.text._Z4multPiS_S_:
[----:B------:R-:W-:Y:S01]  /*0000*/  LDC R1, c[0x0][0x37c] ;  /* 0x0000df00ff017b82 */ /* 0x000fe20000000800 */
[----:B------:R-:W0:Y:S07]  /*0010*/  S2R R0, SR_TID.X ;  /* 0x0000000000007919 */ /* 0x000e2e0000002100 */
[----:B------:R-:W0:Y:S01]  /*0020*/  S2UR UR6, SR_CTAID.X ;  /* 0x00000000000679c3 */ /* 0x000e220000002500 */
[----:B------:R-:W1:Y:S07]  /*0030*/  LDCU.64 UR4, c[0x0][0x358] ;  /* 0x00006b00ff0477ac */ /* 0x000e6e0008000a00 */
[----:B------:R-:W0:Y:S08]  /*0040*/  LDC R9, c[0x0][0x360] ;  /* 0x0000d800ff097b82 */ /* 0x000e300000000800 */
[----:B------:R-:W2:Y:S08]  /*0050*/  LDC.64 R2, c[0x0][0x380] ;  /* 0x0000e000ff027b82 */ /* 0x000eb00000000a00 */
[----:B------:R-:W3:Y:S01]  /*0060*/  LDC.64 R4, c[0x0][0x388] ;  /* 0x0000e200ff047b82 */ /* 0x000ee20000000a00 */
[----:B0-----:R-:W-:-:S07]  /*0070*/  IMAD R9, R9, UR6, R0 ;  /* 0x0000000609097c24 */ /* 0x001fce000f8e0200 */
[----:B------:R-:W0:Y:S01]  /*0080*/  LDC.64 R6, c[0x0][0x390] ;  /* 0x0000e400ff067b82 */ /* 0x000e220000000a00 */
[----:B--2---:R-:W-:-:S06]  /*0090*/  IMAD.WIDE.U32 R2, R9, 0x4, R2 ;  /* 0x0000000409027825 */ /* 0x004fcc00078e0002 */
[----:B-1----:R-:W2:Y:S01]  /*00a0*/  LDG.E R2, desc[UR4][R2.64] ;  /* 0x0000000402027981 */ /* 0x002ea2000c1e1900 */
[----:B---3--:R-:W-:-:S06]  /*00b0*/  IMAD.WIDE.U32 R4, R9, 0x4, R4 ;  /* 0x0000000409047825 */ /* 0x008fcc00078e0004 */
[----:B------:R-:W2:Y:S01]  /*00c0*/  LDG.E R5, desc[UR4][R4.64] ;  /* 0x0000000404057981 */ /* 0x000ea2000c1e1900 */
[----:B0-----:R-:W-:-:S04]  /*00d0*/  IMAD.WIDE.U32 R6, R9, 0x4, R6 ;  /* 0x0000000409067825 */ /* 0x001fc800078e0006 */
[----:B--2---:R-:W-:-:S05]  /*00e0*/  IMAD R9, R2, R5, RZ ;  /* 0x0000000502097224 */ /* 0x004fca00078e02ff */
[----:B------:R-:W-:Y:S01]  /*00f0*/  STG.E desc[UR4][R6.64], R9 ;  /* 0x0000000906007986 */ /* 0x000fe2000c101904 */
[----:B------:R-:W-:Y:S05]  /*0100*/  EXIT ;  /* 0x000000000000794d */ /* 0x000fea0003800000 */
.L_x_1:
        /* <DEDUP_REMOVED lines=15> */
.L_x_5:


//--------------------- .text._Z3subPiS_S_        --------------------------
	.section	.text._Z3subPiS_S_,"ax",@progbits
	.align	128
        .global         _Z3subPiS_S_
        .type           _Z3subPiS_S_,@function
        .size           _Z3subPiS_S_,(.L_x_6 - _Z3subPiS_S_)
        .other          _Z3subPiS_S_,@"STO_CUDA_ENTRY STV_DEFAULT"
_Z3subPiS_S_:
.text._Z3subPiS_S_:
        /* <DEDUP_REMOVED lines=13> */
[----:B0-----:R-:W-:Y:S01]  /*00d0*/  IMAD.WIDE.U32 R6, R9, 0x4, R6 ;  /* 0x0000000409067825 */ /* 0x001fe200078e0006 */
[----:B--2---:R-:W-:-:S05]  /*00e0*/  IADD3 R9, PT, PT, R2, -R5, RZ ;  /* 0x8000000502097210 */ /* 0x004fca0007ffe0ff */
[----:B------:R-:W-:Y:S01]  /*00f0*/  STG.E desc[UR4][R6.64], R9 ;  /* 0x0000000906007986 */ /* 0x000fe2000c101904 */
[----:B------:R-:W-:Y:S05]  /*0100*/  EXIT ;  /* 0x000000000000794d */ /* 0x000fea0003800000 */
.L_x_2:
        /* <DEDUP_REMOVED lines=15> */
.L_x_6:


//--------------------- .text._Z3addPiS_S_        --------------------------
	.section	.text._Z3addPiS_S_,"ax",@progbits
	.align	128
        .global         _Z3addPiS_S_
        .type           _Z3addPiS_S_,@function
        .size           _Z3addPiS_S_,(.L_x_7 - _Z3addPiS_S_)
        .other          _Z3addPiS_S_,@"STO_CUDA_ENTRY STV_DEFAULT"
_Z3addPiS_S_:
.text._Z3addPiS_S_:
        /* <DEDUP_REMOVED lines=14> */
[----:B--2---:R-:W-:-:S05]  /*00e0*/  IADD3 R9, PT, PT, R2, R5, RZ ;  /* 0x0000000502097210 */ /* 0x004fca0007ffe0ff */
[----:B------:R-:W-:Y:S01]  /*00f0*/  STG.E desc[UR4][R6.64], R9 ;  /* 0x0000000906007986 */ /* 0x000fe2000c101904 */
[----:B------:R-:W-:Y:S05]  /*0100*/  EXIT ;  /* 0x000000000000794d */ /* 0x000fea0003800000 */
.L_x_3:
        /* <DEDUP_REMOVED lines=15> */
.L_x_7:


//--------------------- .nv.shared.reserved.0     --------------------------
	.section	.nv.shared.reserved.0,"aw",@nobits
	.weak		__nv_reservedSMEM_offset_0_alias
	.size		__nv_reservedSMEM_offset_0_alias, 0, 64
	.other		__nv_reservedSMEM_offset_0_alias,@"STO_CUDA_RESERVED_SHARED STV_DEFAULT"
__nv_reservedSMEM_offset_0_alias:
	.zero		0
	.zero		64


//--------------------- .nv.constant0._Z3modPiS_S_ --------------------------
	.section	.nv.constant0._Z3modPiS_S_,"a",@progbits
	.sectionflags	@""
	.align	4
.nv.constant0._Z3modPiS_S_:
	.zero		920


//--------------------- .nv.constant0._Z4multPiS_S_ --------------------------
	.section	.nv.constant0._Z4multPiS_S_,"a",@progbits
	.sectionflags	@""
	.align	4
.nv.constant0._Z4multPiS_S_:
	.zero		920


//--------------------- .nv.constant0._Z3subPiS_S_ --------------------------
	.section	.nv.constant0._Z3subPiS_S_,"a",@progbits
	.sectionflags	@""
	.align	4
.nv.constant0._Z3subPiS_S_:
	.zero		920


//--------------------- .nv.constant0._Z3addPiS_S_ --------------------------
	.section	.nv.constant0._Z3addPiS_S_,"a",@progbits
	.sectionflags	@""
	.align	4
.nv.constant0._Z3addPiS_S_:
	.zero		920


//--------------------- SYMBOLS --------------------------

	.type		.nv.reservedSmem.offset0,@object
	.size		.nv.reservedSmem.offset0,0x4
